//
// Generated by NVIDIA NVVM Compiler
//
// Compiler Build ID: CL-36424714
// Cuda compilation tools, release 13.0, V13.0.88
// Based on NVVM 20.0.0
//

.version 9.0
.target sm_100
.address_size 64

	// .globl	_Z16membershipKernelmjPc

.visible .entry _Z16membershipKernelmjPc(
	.param .u64 _Z16membershipKernelmjPc_param_0,
	.param .u32 _Z16membershipKernelmjPc_param_1,
	.param .u64 .ptr .align 1 _Z16membershipKernelmjPc_param_2
)
{


	ret;

}


// ===== COMPILED SASS (sm_100) =====

	.target	sm_100

	.elftype	@"ET_EXEC"


//--------------------- .note.nv.tkinfo           --------------------------
	.section	.note.nv.tkinfo,"",@"SHT_NOTE"
	.sectionflags	@"SHF_NOTE_NV_TKINFO"
	.tkinfo
        /*0018*/ 	.word	0x00000002
        /*0030*/ 	.string	""
        /*0030*/ 	.string	"ptxas"
        /*0030*/ 	.string	"Cuda compilation tools, release 13.0, V13.0.88"
        /*0030*/ 	.string	"Build cuda_13.0.r13.0/compiler.36424714_0"
        /*0030*/ 	.string	"-arch sm_100 -m 64 "



//--------------------- .note.nv.cuinfo           --------------------------
	.section	.note.nv.cuinfo,"",@"SHT_NOTE"
	.sectionflags	@"SHF_NOTE_NV_CUINFO"
        /*0018*/ 	.short	0x0002
        /*001a*/ 	.short	0x0064
        /*001c*/ 	.short	0x0082
	.zero		2


//--------------------- .nv.info                  --------------------------
	.section	.nv.info,"",@"SHT_CUDA_INFO"
	.align	4


	//----- nvinfo : EIATTR_REGCOUNT
	.align		4
        /*0000*/ 	.byte	0x04, 0x2f
        /*0002*/ 	.short	(.L_1 - .L_0)
	.align		4
.L_0:
        /*0004*/ 	.word	index@(_Z16membershipKernelmjPc)
        /*0008*/ 	.word	0x00000004


	//----- nvinfo : EIATTR_FRAME_SIZE
	.align		4
.L_1:
        /*000c*/ 	.byte	0x04, 0x11
        /*000e*/ 	.short	(.L_3 - .L_2)
	.align		4
.L_2:
        /*0010*/ 	.word	index@(_Z16membershipKernelmjPc)
        /*0014*/ 	.word	0x00000000


	//----- nvinfo : EIATTR_MIN_STACK_SIZE
	.align		4
.L_3:
        /*0018*/ 	.byte	0x04, 0x12
        /*001a*/ 	.short	(.L_5 - .L_4)
	.align		4
.L_4:
        /*001c*/ 	.word	index@(_Z16membershipKernelmjPc)
        /*0020*/ 	.word	0x00000000
.L_5:


//--------------------- .nv.compat                --------------------------
	.section	.nv.compat,"",@"SHT_CUDA_COMPAT_INFO"
	.align	4
        /*0000*/ 	.byte	0x02, 0x09, 0x00, 0x00, 0x02, 0x02, 0x01, 0x00, 0x02, 0x05, 0x05, 0x00, 0x03, 0x07, 0x01, 0x01
        /*0010*/ 	.byte	0x02, 0x03, 0x00, 0x00, 0x02, 0x06, 0x01, 0x00, 0x04, 0x0b, 0x08, 0x00, 0x09, 0x00, 0x00, 0x00
        /*0020*/ 	.byte	0x00, 0x00, 0x00, 0x00


//--------------------- .nv.info._Z16membershipKernelmjPc --------------------------
	.section	.nv.info._Z16membershipKernelmjPc,"",@"SHT_CUDA_INFO"
	.sectionflags	@""
	.align	4


	//----- nvinfo : EIATTR_CUDA_API_VERSION
	.align		4
        /*0000*/ 	.byte	0x04, 0x37
        /*0002*/ 	.short	(.L_7 - .L_6)
.L_6:
        /*0004*/ 	.word	0x00000082


	//----- nvinfo : EIATTR_KPARAM_INFO
	.align		4
.L_7:
        /*0008*/ 	.byte	0x04, 0x17
        /*000a*/ 	.short	(.L_9 - .L_8)
.L_8:
        /*000c*/ 	.word	0x00000000
        /*0010*/ 	.short	0x0002
        /*0012*/ 	.short	0x0010
        /*0014*/ 	.byte	0x00, 0xf5, 0x21, 0x00


	//----- nvinfo : EIATTR_KPARAM_INFO
	.align		4
.L_9:
        /*0018*/ 	.byte	0x04, 0x17
        /*001a*/ 	.short	(.L_11 - .L_10)
.L_10:
        /*001c*/ 	.word	0x00000000
        /*0020*/ 	.short	0x0001
        /*0022*/ 	.short	0x0008
        /*0024*/ 	.byte	0x00, 0xf0, 0x11, 0x00


	//----- nvinfo : EIATTR_KPARAM_INFO
	.align		4
.L_11:
        /*0028*/ 	.byte	0x04, 0x17
        /*002a*/ 	.short	(.L_13 - .L_12)
.L_12:
        /*002c*/ 	.word	0x00000000
        /*0030*/ 	.short	0x0000
        /*0032*/ 	.short	0x0000
        /*0034*/ 	.byte	0x00, 0xf0, 0x21, 0x00


	//----- nvinfo : EIATTR_SPARSE_MMA_MASK
	.align		4
.L_13:
        /*0038*/ 	.byte	0x03, 0x50
        /*003a*/ 	.short	0x0000


	//----- nvinfo : EIATTR_MAXREG_COUNT
	.align		4
        /*003c*/ 	.byte	0x03, 0x1b
        /*003e*/ 	.short	0x00ff


	//----- nvinfo : EIATTR_MERCURY_ISA_VERSION
	.align		4
        /*0040*/ 	.byte	0x03, 0x5f
        /*0042*/ 	.short	0x0101


	//----- nvinfo : EIATTR_VRC_CTA_INIT_COUNT
	.align		4
        /*0044*/ 	.byte	0x02, 0x4a
	.zero		1
	.zero		1


	//----- nvinfo : EIATTR_EXIT_INSTR_OFFSETS
	.align		4
        /*0048*/ 	.byte	0x04, 0x1c
        /*004a*/ 	.short	(.L_15 - .L_14)


	//   ....[0]....
.L_14:
        /*004c*/ 	.word	0x00000010


	//----- nvinfo : EIATTR_CBANK_PARAM_SIZE
	.align		4
.L_15:
        /*0050*/ 	.byte	0x03, 0x19
        /*0052*/ 	.short	0x0018


	//----- nvinfo : EIATTR_PARAM_CBANK
	.align		4
        /*0054*/ 	.byte	0x04, 0x0a
        /*0056*/ 	.short	(.L_17 - .L_16)
	.align		4
.L_16:
        /*0058*/ 	.word	index@(.nv.constant0._Z16membershipKernelmjPc)
        /*005c*/ 	.short	0x0380
        /*005e*/ 	.short	0x0018


	//----- nvinfo : EIATTR_SW_WAR
	.align		4
.L_17:
        /*0060*/ 	.byte	0x04, 0x36
        /*0062*/ 	.short	(.L_19 - .L_18)
.L_18:
        /*0064*/ 	.word	0x00000008
.L_19:


//--------------------- .nv.callgraph             --------------------------
	.section	.nv.callgraph,"",@"SHT_CUDA_CALLGRAPH"
	.align	4
	.sectionentsize	8
	.align		4
        /*0000*/ 	.word	0x00000000
	.align		4
        /*0004*/ 	.word	0xffffffff
	.align		4
        /*0008*/ 	.word	0x00000000
	.align		4
        /*000c*/ 	.word	0xfffffffe
	.align		4
        /*0010*/ 	.word	0x00000000
	.align		4
        /*0014*/ 	.word	0xfffffffd
	.align		4
        /*0018*/ 	.word	0x00000000
	.align		4
        /*001c*/ 	.word	0xfffffffc


//--------------------- .text._Z16membershipKernelmjPc --------------------------
	.section	.text._Z16membershipKernelmjPc,"ax",@progbits
	.align	128
        .global         _Z16membershipKernelmjPc
        .type           _Z16membershipKernelmjPc,@function
        .size           _Z16membershipKernelmjPc,(.L_x_1 - _Z16membershipKernelmjPc)
        .other          _Z16membershipKernelmjPc,@"STO_CUDA_ENTRY STV_DEFAULT"
_Z16membershipKernelmjPc:
.text._Z16membershipKernelmjPc:
[----:B------:R-:W-:Y:S01]  /*0000*/  LDC R1, c[0x0][0x37c] ;  /* 0x0000df00ff017b82 */ /* 0x000fe20000000800 */
[----:B------:R-:W-:Y:S05]  /*0010*/  EXIT ;  /* 0x000000000000794d */ /* 0x000fea0003800000 */
.L_x_0:
[----:B------:R-:W-:-:S00]  /*0020*/  BRA `(.L_x_0) ;  /* 0xfffffffc00fc7947 */ /* 0x000fc0000383ffff */
[----:B------:R-:W-:-:S00]  /*0030*/  NOP ;  /* 0x0000000000007918 */ /* 0x000fc00000000000 */
        /* <DEDUP_REMOVED lines=12> */
.L_x_1:


//--------------------- .nv.shared.reserved.0     --------------------------
	.section	.nv.shared.reserved.0,"aw",@nobits
	.weak		__nv_reservedSMEM_offset_0_alias
	.size		__nv_reservedSMEM_offset_0_alias, 0, 64
	.other		__nv_reservedSMEM_offset_0_alias,@"STO_CUDA_RESERVED_SHARED STV_DEFAULT"
__nv_reservedSMEM_offset_0_alias:
	.zero		0
	.zero		64


//--------------------- .nv.constant0._Z16membershipKernelmjPc --------------------------
	.section	.nv.constant0._Z16membershipKernelmjPc,"a",@progbits
	.sectionflags	@""
	.align	4
.nv.constant0._Z16membershipKernelmjPc:
	.zero		920


//--------------------- SYMBOLS --------------------------

	.type		.nv.reservedSmem.offset0,@object
	.size		.nv.reservedSmem.offset0,0x4
